//
// Generated by NVIDIA NVVM Compiler
//
// Compiler Build ID: CL-36424714
// Cuda compilation tools, release 13.0, V13.0.88
// Based on NVVM 20.0.0
//

.version 9.0
.target sm_100
.address_size 64

	// .globl	_Z14monte_carlo_piPfS_S_

.visible .entry _Z14monte_carlo_piPfS_S_(
	.param .u64 .ptr .align 1 _Z14monte_carlo_piPfS_S__param_0,
	.param .u64 .ptr .align 1 _Z14monte_carlo_piPfS_S__param_1,
	.param .u64 .ptr .align 1 _Z14monte_carlo_piPfS_S__param_2
)
{
	.reg .pred 	%p<3>;
	.reg .b32 	%r<15>;
	.reg .b32 	%f<17>;
	.reg .b64 	%rd<11>;

	ld.param.u64 	%rd1, [_Z14monte_carlo_piPfS_S__param_0];
	ld.param.u64 	%rd2, [_Z14monte_carlo_piPfS_S__param_1];
	ld.param.u64 	%rd3, [_Z14monte_carlo_piPfS_S__param_2];
	cvta.to.global.u64 	%rd4, %rd3;
	cvta.to.global.u64 	%rd5, %rd2;
	cvta.to.global.u64 	%rd6, %rd1;
	mov.u32 	%r1, %ntid.x;
	mov.u32 	%r2, %tid.y;
	mov.u32 	%r3, %tid.x;
	mov.u32 	%r4, %ntid.y;
	mov.u32 	%r5, %ctaid.x;
	mad.lo.s32 	%r6, %r5, %r4, %r2;
	mad.lo.s32 	%r7, %r6, %r1, %r3;
	mul.wide.s32 	%rd7, %r7, 4;
	add.s64 	%rd8, %rd6, %rd7;
	ld.global.f32 	%f1, [%rd8];
	add.s64 	%rd9, %rd5, %rd7;
	ld.global.f32 	%f2, [%rd9];
	abs.f32 	%f3, %f1;
	abs.f32 	%f4, %f2;
	mov.b32 	%r8, %f4;
	mov.b32 	%r9, %f3;
	min.s32 	%r10, %r8, %r9;
	mov.b32 	%f5, %r10;
	max.s32 	%r11, %r9, %r8;
	mov.b32 	%f6, %r11;
	and.b32  	%r12, %r11, -33554432;
	xor.b32  	%r13, %r12, 2122317824;
	mov.b32 	%f7, %r13;
	mul.f32 	%f8, %f5, %f7;
	mul.f32 	%f9, %f6, %f7;
	mul.f32 	%f10, %f8, %f8;
	fma.rn.f32 	%f11, %f9, %f9, %f10;
	sqrt.rn.f32 	%f12, %f11;
	or.b32  	%r14, %r12, 8388608;
	mov.b32 	%f13, %r14;
	mul.f32 	%f14, %f12, %f13;
	setp.eq.f32 	%p1, %f5, 0f00000000;
	selp.f32 	%f15, %f6, %f14, %p1;
	setp.eq.f32 	%p2, %f5, 0f7F800000;
	selp.f32 	%f16, 0f7F800000, %f15, %p2;
	add.s64 	%rd10, %rd4, %rd7;
	st.global.f32 	[%rd10], %f16;
	ret;

}
	// .globl	_Z8comparesPfPi
.visible .entry _Z8comparesPfPi(
	.param .u64 .ptr .align 1 _Z8comparesPfPi_param_0,
	.param .u64 .ptr .align 1 _Z8comparesPfPi_param_1
)
{
	.reg .pred 	%p<2>;
	.reg .b32 	%r<9>;
	.reg .b32 	%f<2>;
	.reg .b64 	%rd<8>;

	ld.param.u64 	%rd1, [_Z8comparesPfPi_param_0];
	ld.param.u64 	%rd2, [_Z8comparesPfPi_param_1];
	cvta.to.global.u64 	%rd3, %rd2;
	cvta.to.global.u64 	%rd4, %rd1;
	mov.u32 	%r1, %ntid.x;
	mov.u32 	%r2, %tid.y;
	mov.u32 	%r3, %tid.x;
	mov.u32 	%r4, %ntid.y;
	mov.u32 	%r5, %ctaid.x;
	mad.lo.s32 	%r6, %r5, %r4, %r2;
	mad.lo.s32 	%r7, %r6, %r1, %r3;
	mul.wide.s32 	%rd5, %r7, 4;
	add.s64 	%rd6, %rd4, %rd5;
	ld.global.f32 	%f1, [%rd6];
	setp.lt.f32 	%p1, %f1, 0f3F800000;
	selp.u32 	%r8, 1, 0, %p1;
	add.s64 	%rd7, %rd3, %rd5;
	st.global.u32 	[%rd7], %r8;
	ret;

}


// ===== COMPILED SASS (sm_100) =====

	.target	sm_100

	.elftype	@"ET_EXEC"


//--------------------- .note.nv.tkinfo           --------------------------
	.section	.note.nv.tkinfo,"",@"SHT_NOTE"
	.sectionflags	@"SHF_NOTE_NV_TKINFO"
	.tkinfo
        /*0018*/ 	.word	0x00000002
        /*0030*/ 	.string	""
        /*0030*/ 	.string	"ptxas"
        /*0030*/ 	.string	"Cuda compilation tools, release 13.0, V13.0.88"
        /*0030*/ 	.string	"Build cuda_13.0.r13.0/compiler.36424714_0"
        /*0030*/ 	.string	"-arch sm_100 -m 64 "



//--------------------- .note.nv.cuinfo           --------------------------
	.section	.note.nv.cuinfo,"",@"SHT_NOTE"
	.sectionflags	@"SHF_NOTE_NV_CUINFO"
        /*0018*/ 	.short	0x0002
        /*001a*/ 	.short	0x0064
        /*001c*/ 	.short	0x0082
	.zero		2


//--------------------- .nv.info                  --------------------------
	.section	.nv.info,"",@"SHT_CUDA_INFO"
	.align	4


	//----- nvinfo : EIATTR_REGCOUNT
	.align		4
        /*0000*/ 	.byte	0x04, 0x2f
        /*0002*/ 	.short	(.L_1 - .L_0)
	.align		4
.L_0:
        /*0004*/ 	.word	index@(_Z14monte_carlo_piPfS_S_)
        /*0008*/ 	.word	0x0000000e


	//----- nvinfo : EIATTR_FRAME_SIZE
	.align		4
.L_1:
        /*000c*/ 	.byte	0x04, 0x11
        /*000e*/ 	.short	(.L_3 - .L_2)
	.align		4
.L_2:
        /*0010*/ 	.word	index@($__internal_0_$__cuda_sm20_sqrt_rn_f32_slowpath)
        /*0014*/ 	.word	0x00000000


	//----- nvinfo : EIATTR_FRAME_SIZE
	.align		4
.L_3:
        /*0018*/ 	.byte	0x04, 0x11
        /*001a*/ 	.short	(.L_5 - .L_4)
	.align		4
.L_4:
        /*001c*/ 	.word	index@(_Z14monte_carlo_piPfS_S_)
        /*0020*/ 	.word	0x00000000


	//----- nvinfo : EIATTR_REGCOUNT
	.align		4
.L_5:
        /*0024*/ 	.byte	0x04, 0x2f
        /*0026*/ 	.short	(.L_7 - .L_6)
	.align		4
.L_6:
        /*0028*/ 	.word	index@(_Z8comparesPfPi)
        /*002c*/ 	.word	0x0000000a


	//----- nvinfo : EIATTR_FRAME_SIZE
	.align		4
.L_7:
        /*0030*/ 	.byte	0x04, 0x11
        /*0032*/ 	.short	(.L_9 - .L_8)
	.align		4
.L_8:
        /*0034*/ 	.word	index@(_Z8comparesPfPi)
        /*0038*/ 	.word	0x00000000


	//----- nvinfo : EIATTR_MIN_STACK_SIZE
	.align		4
.L_9:
        /*003c*/ 	.byte	0x04, 0x12
        /*003e*/ 	.short	(.L_11 - .L_10)
	.align		4
.L_10:
        /*0040*/ 	.word	index@(_Z8comparesPfPi)
        /*0044*/ 	.word	0x00000000


	//----- nvinfo : EIATTR_MIN_STACK_SIZE
	.align		4
.L_11:
        /*0048*/ 	.byte	0x04, 0x12
        /*004a*/ 	.short	(.L_13 - .L_12)
	.align		4
.L_12:
        /*004c*/ 	.word	index@(_Z14monte_carlo_piPfS_S_)
        /*0050*/ 	.word	0x00000000
.L_13:


//--------------------- .nv.compat                --------------------------
	.section	.nv.compat,"",@"SHT_CUDA_COMPAT_INFO"
	.align	4
        /*0000*/ 	.byte	0x02, 0x09, 0x00, 0x00, 0x02, 0x02, 0x01, 0x00, 0x02, 0x05, 0x05, 0x00, 0x03, 0x07, 0x01, 0x01
        /*0010*/ 	.byte	0x02, 0x03, 0x00, 0x00, 0x02, 0x06, 0x01, 0x00, 0x04, 0x0b, 0x08, 0x00, 0x01, 0x00, 0x00, 0x00
        /*0020*/ 	.byte	0x00, 0x00, 0x00, 0x00


//--------------------- .nv.info._Z8comparesPfPi  --------------------------
	.section	.nv.info._Z8comparesPfPi,"",@"SHT_CUDA_INFO"
	.sectionflags	@""
	.align	4


	//----- nvinfo : EIATTR_CUDA_API_VERSION
	.align		4
        /*0000*/ 	.byte	0x04, 0x37
        /*0002*/ 	.short	(.L_15 - .L_14)
.L_14:
        /*0004*/ 	.word	0x00000082


	//----- nvinfo : EIATTR_KPARAM_INFO
	.align		4
.L_15:
        /*0008*/ 	.byte	0x04, 0x17
        /*000a*/ 	.short	(.L_17 - .L_16)
.L_16:
        /*000c*/ 	.word	0x00000000
        /*0010*/ 	.short	0x0001
        /*0012*/ 	.short	0x0008
        /*0014*/ 	.byte	0x00, 0xf5, 0x21, 0x00


	//----- nvinfo : EIATTR_KPARAM_INFO
	.align		4
.L_17:
        /*0018*/ 	.byte	0x04, 0x17
        /*001a*/ 	.short	(.L_19 - .L_18)
.L_18:
        /*001c*/ 	.word	0x00000000
        /*0020*/ 	.short	0x0000
        /*0022*/ 	.short	0x0000
        /*0024*/ 	.byte	0x00, 0xf5, 0x21, 0x00


	//----- nvinfo : EIATTR_SPARSE_MMA_MASK
	.align		4
.L_19:
        /*0028*/ 	.byte	0x03, 0x50
        /*002a*/ 	.short	0x0000


	//----- nvinfo : EIATTR_MAXREG_COUNT
	.align		4
        /*002c*/ 	.byte	0x03, 0x1b
        /*002e*/ 	.short	0x00ff


	//----- nvinfo : EIATTR_MERCURY_ISA_VERSION
	.align		4
        /*0030*/ 	.byte	0x03, 0x5f
        /*0032*/ 	.short	0x0101


	//----- nvinfo : EIATTR_VRC_CTA_INIT_COUNT
	.align		4
        /*0034*/ 	.byte	0x02, 0x4a
	.zero		1
	.zero		1


	//----- nvinfo : EIATTR_EXIT_INSTR_OFFSETS
	.align		4
        /*0038*/ 	.byte	0x04, 0x1c
        /*003a*/ 	.short	(.L_21 - .L_20)


	//   ....[0]....
.L_20:
        /*003c*/ 	.word	0x00000110


	//----- nvinfo : EIATTR_CBANK_PARAM_SIZE
	.align		4
.L_21:
        /*0040*/ 	.byte	0x03, 0x19
        /*0042*/ 	.short	0x0010


	//----- nvinfo : EIATTR_PARAM_CBANK
	.align		4
        /*0044*/ 	.byte	0x04, 0x0a
        /*0046*/ 	.short	(.L_23 - .L_22)
	.align		4
.L_22:
        /*0048*/ 	.word	index@(.nv.constant0._Z8comparesPfPi)
        /*004c*/ 	.short	0x0380
        /*004e*/ 	.short	0x0010


	//----- nvinfo : EIATTR_SW_WAR
	.align		4
.L_23:
        /*0050*/ 	.byte	0x04, 0x36
        /*0052*/ 	.short	(.L_25 - .L_24)
.L_24:
        /*0054*/ 	.word	0x00000008
.L_25:


//--------------------- .nv.info._Z14monte_carlo_piPfS_S_ --------------------------
	.section	.nv.info._Z14monte_carlo_piPfS_S_,"",@"SHT_CUDA_INFO"
	.sectionflags	@""
	.align	4


	//----- nvinfo : EIATTR_CUDA_API_VERSION
	.align		4
        /*0000*/ 	.byte	0x04, 0x37
        /*0002*/ 	.short	(.L_27 - .L_26)
.L_26:
        /*0004*/ 	.word	0x00000082


	//----- nvinfo : EIATTR_KPARAM_INFO
	.align		4
.L_27:
        /*0008*/ 	.byte	0x04, 0x17
        /*000a*/ 	.short	(.L_29 - .L_28)
.L_28:
        /*000c*/ 	.word	0x00000000
        /*0010*/ 	.short	0x0002
        /*0012*/ 	.short	0x0010
        /*0014*/ 	.byte	0x00, 0xf5, 0x21, 0x00


	//----- nvinfo : EIATTR_KPARAM_INFO
	.align		4
.L_29:
        /*0018*/ 	.byte	0x04, 0x17
        /*001a*/ 	.short	(.L_31 - .L_30)
.L_30:
        /*001c*/ 	.word	0x00000000
        /*0020*/ 	.short	0x0001
        /*0022*/ 	.short	0x0008
        /*0024*/ 	.byte	0x00, 0xf5, 0x21, 0x00


	//----- nvinfo : EIATTR_KPARAM_INFO
	.align		4
.L_31:
        /*0028*/ 	.byte	0x04, 0x17
        /*002a*/ 	.short	(.L_33 - .L_32)
.L_32:
        /*002c*/ 	.word	0x00000000
        /*0030*/ 	.short	0x0000
        /*0032*/ 	.short	0x0000
        /*0034*/ 	.byte	0x00, 0xf5, 0x21, 0x00


	//----- nvinfo : EIATTR_SPARSE_MMA_MASK
	.align		4
.L_33:
        /*0038*/ 	.byte	0x03, 0x50
        /*003a*/ 	.short	0x0000


	//----- nvinfo : EIATTR_MAXREG_COUNT
	.align		4
        /*003c*/ 	.byte	0x03, 0x1b
        /*003e*/ 	.short	0x00ff


	//----- nvinfo : EIATTR_MERCURY_ISA_VERSION
	.align		4
        /*0040*/ 	.byte	0x03, 0x5f
        /*0042*/ 	.short	0x0101


	//----- nvinfo : EIATTR_VRC_CTA_INIT_COUNT
	.align		4
        /*0044*/ 	.byte	0x02, 0x4a
	.zero		1
	.zero		1


	//----- nvinfo : EIATTR_EXIT_INSTR_OFFSETS
	.align		4
        /*0048*/ 	.byte	0x04, 0x1c
        /*004a*/ 	.short	(.L_35 - .L_34)


	//   ....[0]....
.L_34:
        /*004c*/ 	.word	0x000002e0


	//----- nvinfo : EIATTR_CRS_STACK_SIZE
	.align		4
.L_35:
        /*0050*/ 	.byte	0x04, 0x1e
        /*0052*/ 	.short	(.L_37 - .L_36)
.L_36:
        /*0054*/ 	.word	0x00000000


	//----- nvinfo : EIATTR_CBANK_PARAM_SIZE
	.align		4
.L_37:
        /*0058*/ 	.byte	0x03, 0x19
        /*005a*/ 	.short	0x0018


	//----- nvinfo : EIATTR_PARAM_CBANK
	.align		4
        /*005c*/ 	.byte	0x04, 0x0a
        /*005e*/ 	.short	(.L_39 - .L_38)
	.align		4
.L_38:
        /*0060*/ 	.word	index@(.nv.constant0._Z14monte_carlo_piPfS_S_)
        /*0064*/ 	.short	0x0380
        /*0066*/ 	.short	0x0018


	//----- nvinfo : EIATTR_SW_WAR
	.align		4
.L_39:
        /*0068*/ 	.byte	0x04, 0x36
        /*006a*/ 	.short	(.L_41 - .L_40)
.L_40:
        /*006c*/ 	.word	0x00000008
.L_41:


//--------------------- .nv.callgraph             --------------------------
	.section	.nv.callgraph,"",@"SHT_CUDA_CALLGRAPH"
	.align	4
	.sectionentsize	8
	.align		4
        /*0000*/ 	.word	0x00000000
	.align		4
        /*0004*/ 	.word	0xffffffff
	.align		4
        /*0008*/ 	.word	0x00000000
	.align		4
        /*000c*/ 	.word	0xfffffffe
	.align		4
        /*0010*/ 	.word	0x00000000
	.align		4
        /*0014*/ 	.word	0xfffffffd
	.align		4
        /*0018*/ 	.word	0x00000000
	.align		4
        /*001c*/ 	.word	0xfffffffc


//--------------------- .text._Z8comparesPfPi     --------------------------
	.section	.text._Z8comparesPfPi,"ax",@progbits
	.align	128
        .global         _Z8comparesPfPi
        .type           _Z8comparesPfPi,@function
        .size           _Z8comparesPfPi,(.L_x_7 - _Z8comparesPfPi)
        .other          _Z8comparesPfPi,@"STO_CUDA_ENTRY STV_DEFAULT"
_Z8comparesPfPi:
.text._Z8comparesPfPi:
[----:B------:R-:W-:Y:S01]  /*0000*/  LDC R1, c[0x0][0x37c] ;  /* 0x0000df00ff017b82 */ /* 0x000fe20000000800 */
[----:B------:R-:W0:Y:S01]  /*0010*/  S2R R0, SR_TID.Y ;  /* 0x0000000000007919 */ /* 0x000e220000002200 */
[----:B------:R-:W1:Y:S06]  /*0020*/  LDCU UR6, c[0x0][0x360] ;  /* 0x00006c00ff0677ac */ /* 0x000e6c0008000800 */
[----:B------:R-:W2:Y:S01]  /*0030*/  LDC.64 R2, c[0x0][0x380] ;  /* 0x0000e000ff027b82 */ /* 0x000ea20000000a00 */
[----:B------:R-:W0:Y:S01]  /*0040*/  S2R R5, SR_CTAID.X ;  /* 0x0000000000057919 */ /* 0x000e220000002500 */
[----:B------:R-:W0:Y:S01]  /*0050*/  LDCU UR7, c[0x0][0x364] ;  /* 0x00006c80ff0777ac */ /* 0x000e220008000800 */
[----:B------:R-:W1:Y:S01]  /*0060*/  S2R R7, SR_TID.X ;  /* 0x0000000000077919 */ /* 0x000e620000002100 */
[----:B------:R-:W3:Y:S01]  /*0070*/  LDCU.64 UR4, c[0x0][0x358] ;  /* 0x00006b00ff0477ac */ /* 0x000ee20008000a00 */
[----:B0-----:R-:W-:-:S03]  /*0080*/  IMAD R0, R5, UR7, R0 ;  /* 0x0000000705007c24 */ /* 0x001fc6000f8e0200 */
[----:B------:R-:W0:Y:S01]  /*0090*/  LDC.64 R4, c[0x0][0x388] ;  /* 0x0000e200ff047b82 */ /* 0x000e220000000a00 */
[----:B-1----:R-:W-:-:S04]  /*00a0*/  IMAD R7, R0, UR6, R7 ;  /* 0x0000000600077c24 */ /* 0x002fc8000f8e0207 */
[----:B--2---:R-:W-:-:S06]  /*00b0*/  IMAD.WIDE R2, R7, 0x4, R2 ;  /* 0x0000000407027825 */ /* 0x004fcc00078e0202 */
[----:B---3--:R-:W2:Y:S01]  /*00c0*/  LDG.E R2, desc[UR4][R2.64] ;  /* 0x0000000402027981 */ /* 0x008ea2000c1e1900 */
[----:B0-----:R-:W-:Y:S01]  /*00d0*/  IMAD.WIDE R4, R7, 0x4, R4 ;  /* 0x0000000407047825 */ /* 0x001fe200078e0204 */
[----:B--2---:R-:W-:-:S04]  /*00e0*/  FSETP.GEU.AND P0, PT, R2, 1, PT ;  /* 0x3f8000000200780b */ /* 0x004fc80003f0e000 */
[----:B------:R-:W-:-:S05]  /*00f0*/  SEL R7, RZ, 0x1, P0 ;  /* 0x00000001ff077807 */ /* 0x000fca0000000000 */
[----:B------:R-:W-:Y:S01]  /*0100*/  STG.E desc[UR4][R4.64], R7 ;  /* 0x0000000704007986 */ /* 0x000fe2000c101904 */
[----:B------:R-:W-:Y:S05]  /*0110*/  EXIT ;  /* 0x000000000000794d */ /* 0x000fea0003800000 */
.L_x_0:
[----:B------:R-:W-:-:S00]  /*0120*/  BRA `(.L_x_0) ;  /* 0xfffffffc00fc7947 */ /* 0x000fc0000383ffff */
[----:B------:R-:W-:-:S00]  /*0130*/  NOP ;  /* 0x0000000000007918 */ /* 0x000fc00000000000 */
        /* <DEDUP_REMOVED lines=12> */
.L_x_7:


//--------------------- .text._Z14monte_carlo_piPfS_S_ --------------------------
	.section	.text._Z14monte_carlo_piPfS_S_,"ax",@progbits
	.align	128
        .global         _Z14monte_carlo_piPfS_S_
        .type           _Z14monte_carlo_piPfS_S_,@function
        .size           _Z14monte_carlo_piPfS_S_,(.L_x_6 - _Z14monte_carlo_piPfS_S_)
        .other          _Z14monte_carlo_piPfS_S_,@"STO_CUDA_ENTRY STV_DEFAULT"
_Z14monte_carlo_piPfS_S_:
.text._Z14monte_carlo_piPfS_S_:
[----:B------:R-:W-:Y:S01]  /*0000*/  LDC R1, c[0x0][0x37c] ;  /* 0x0000df00ff017b82 */ /* 0x000fe20000000800 */
[----:B------:R-:W0:Y:S01]  /*0010*/  S2R R2, SR_TID.Y ;  /* 0x0000000000027919 */ /* 0x000e220000002200 */
[----:B------:R-:W1:Y:S06]  /*0020*/  LDCU UR6, c[0x0][0x360] ;  /* 0x00006c00ff0677ac */ /* 0x000e6c0008000800 */
[----:B------:R-:W2:Y:S01]  /*0030*/  LDC.64 R6, c[0x0][0x380] ;  /* 0x0000e000ff067b82 */ /* 0x000ea20000000a00 */
[----:B------:R-:W0:Y:S01]  /*0040*/  S2R R5, SR_CTAID.X ;  /* 0x0000000000057919 */ /* 0x000e220000002500 */
[----:B------:R-:W0:Y:S01]  /*0050*/  LDCU UR7, c[0x0][0x364] ;  /* 0x00006c80ff0777ac */ /* 0x000e220008000800 */
[----:B------:R-:W1:Y:S01]  /*0060*/  S2R R3, SR_TID.X ;  /* 0x0000000000037919 */ /* 0x000e620000002100 */
[----:B------:R-:W3:Y:S04]  /*0070*/  LDCU.64 UR4, c[0x0][0x358] ;  /* 0x00006b00ff0477ac */ /* 0x000ee80008000a00 */
[----:B------:R-:W4:Y:S01]  /*0080*/  LDC.64 R8, c[0x0][0x388] ;  /* 0x0000e200ff087b82 */ /* 0x000f220000000a00 */
[----:B0-----:R-:W-:-:S04]  /*0090*/  IMAD R2, R5, UR7, R2 ;  /* 0x0000000705027c24 */ /* 0x001fc8000f8e0202 */
[----:B-1----:R-:W-:-:S04]  /*00a0*/  IMAD R2, R2, UR6, R3 ;  /* 0x0000000602027c24 */ /* 0x002fc8000f8e0203 */
[----:B--2---:R-:W-:-:S04]  /*00b0*/  IMAD.WIDE R6, R2, 0x4, R6 ;  /* 0x0000000402067825 */ /* 0x004fc800078e0206 */
[----:B----4-:R-:W-:Y:S02]  /*00c0*/  IMAD.WIDE R8, R2, 0x4, R8 ;  /* 0x0000000402087825 */ /* 0x010fe400078e0208 */
[----:B---3--:R-:W2:Y:S04]  /*00d0*/  LDG.E R6, desc[UR4][R6.64] ;  /* 0x0000000406067981 */ /* 0x008ea8000c1e1900 */
[----:B------:R-:W3:Y:S01]  /*00e0*/  LDG.E R8, desc[UR4][R8.64] ;  /* 0x0000000408087981 */ /* 0x000ee2000c1e1900 */
[----:B------:R-:W-:Y:S01]  /*00f0*/  BSSY.RECONVERGENT B0, `(.L_x_1) ;  /* 0x0000016000007945 */ /* 0x000fe20003800200 */
[----:B--2---:R-:W-:Y:S01]  /*0100*/  FADD R4, |R6|, -RZ ;  /* 0x800000ff06047221 */ /* 0x004fe20000000200 */
[----:B---3--:R-:W-:-:S05]  /*0110*/  FADD R11, |R8|, -RZ ;  /* 0x800000ff080b7221 */ /* 0x008fca0000000200 */
[CC--:B------:R-:W-:Y:S02]  /*0120*/  VIMNMX R3, PT, PT, R4.reuse, R11.reuse, !PT ;  /* 0x0000000b04037248 */ /* 0x0c0fe40007fe0100 */
[----:B------:R-:W-:Y:S02]  /*0130*/  VIMNMX R4, PT, PT, R4, R11, PT ;  /* 0x0000000b04047248 */ /* 0x000fe40003fe0100 */
[----:B------:R-:W-:-:S04]  /*0140*/  LOP3.LUT R5, R3, 0xfe000000, RZ, 0xc0, !PT ;  /* 0xfe00000003057812 */ /* 0x000fc800078ec0ff */
[----:B------:R-:W-:-:S05]  /*0150*/  LOP3.LUT R0, R5, 0x7e800000, RZ, 0x3c, !PT ;  /* 0x7e80000005007812 */ /* 0x000fca00078e3cff */
[-C--:B------:R-:W-:Y:S01]  /*0160*/  FMUL R10, R4, R0.reuse ;  /* 0x00000000040a7220 */ /* 0x080fe20000400000 */
[----:B------:R-:W-:-:S03]  /*0170*/  FMUL R0, R3, R0 ;  /* 0x0000000003007220 */ /* 0x000fc60000400000 */
[----:B------:R-:W-:-:S04]  /*0180*/  FMUL R11, R10, R10 ;  /* 0x0000000a0a0b7220 */ /* 0x000fc80000400000 */
[----:B------:R-:W-:-:S04]  /*0190*/  FFMA R0, R0, R0, R11 ;  /* 0x0000000000007223 */ /* 0x000fc8000000000b */
[----:B------:R0:W1:Y:S01]  /*01a0*/  MUFU.RSQ R7, R0 ;  /* 0x0000000000077308 */ /* 0x0000620000001400 */
[----:B------:R-:W-:-:S04]  /*01b0*/  IADD3 R6, PT, PT, R0, -0xd000000, RZ ;  /* 0xf300000000067810 */ /* 0x000fc80007ffe0ff */
[----:B------:R-:W-:-:S13]  /*01c0*/  ISETP.GT.U32.AND P0, PT, R6, 0x727fffff, PT ;  /* 0x727fffff0600780c */ /* 0x000fda0003f04070 */
[----:B01----:R-:W-:Y:S05]  /*01d0*/  @!P0 BRA `(.L_x_2) ;  /* 0x00000000000c8947 */ /* 0x003fea0003800000 */
[----:B------:R-:W-:-:S07]  /*01e0*/  MOV R11, 0x200 ;  /* 0x00000200000b7802 */ /* 0x000fce0000000f00 */
[----:B------:R-:W-:Y:S05]  /*01f0*/  CALL.REL.NOINC `($__internal_0_$__cuda_sm20_sqrt_rn_f32_slowpath) ;  /* 0x00000000003c7944 */ /* 0x000fea0003c00000 */
[----:B------:R-:W-:Y:S05]  /*0200*/  BRA `(.L_x_3) ;  /* 0x0000000000107947 */ /* 0x000fea0003800000 */
.L_x_2:
[----:B------:R-:W-:Y:S01]  /*0210*/  FMUL.FTZ R9, R0, R7 ;  /* 0x0000000700097220 */ /* 0x000fe20000410000 */
[----:B------:R-:W-:-:S03]  /*0220*/  FMUL.FTZ R7, R7, 0.5 ;  /* 0x3f00000007077820 */ /* 0x000fc60000410000 */
[----:B------:R-:W-:-:S04]  /*0230*/  FFMA R0, -R9, R9, R0 ;  /* 0x0000000909007223 */ /* 0x000fc80000000100 */
[----:B------:R-:W-:-:S07]  /*0240*/  FFMA R0, R0, R7, R9 ;  /* 0x0000000700007223 */ /* 0x000fce0000000009 */
.L_x_3:
[----:B------:R-:W-:Y:S05]  /*0250*/  BSYNC.RECONVERGENT B0 ;  /* 0x0000000000007941 */ /* 0x000fea0003800200 */
.L_x_1:
[----:B------:R-:W0:Y:S01]  /*0260*/  LDC.64 R6, c[0x0][0x390] ;  /* 0x0000e400ff067b82 */ /* 0x000e220000000a00 */
[----:B------:R-:W-:Y:S02]  /*0270*/  FSETP.NEU.AND P0, PT, R4, RZ, PT ;  /* 0x000000ff0400720b */ /* 0x000fe40003f0d000 */
[----:B------:R-:W-:-:S11]  /*0280*/  LOP3.LUT R5, R5, 0x800000, RZ, 0xfc, !PT ;  /* 0x0080000005057812 */ /* 0x000fd600078efcff */
[----:B------:R-:W-:Y:S01]  /*0290*/  @P0 FMUL R3, R5, R0 ;  /* 0x0000000005030220 */ /* 0x000fe20000400000 */
[----:B------:R-:W-:-:S04]  /*02a0*/  FSETP.NEU.AND P0, PT, R4, +INF , PT ;  /* 0x7f8000000400780b */ /* 0x000fc80003f0d000 */
[----:B------:R-:W-:Y:S01]  /*02b0*/  FSEL R3, R3, +INF , P0 ;  /* 0x7f80000003037808 */ /* 0x000fe20000000000 */
[----:B0-----:R-:W-:-:S05]  /*02c0*/  IMAD.WIDE R4, R2, 0x4, R6 ;  /* 0x0000000402047825 */ /* 0x001fca00078e0206 */
[----:B------:R-:W-:Y:S01]  /*02d0*/  STG.E desc[UR4][R4.64], R3 ;  /* 0x0000000304007986 */ /* 0x000fe2000c101904 */
[----:B------:R-:W-:Y:S05]  /*02e0*/  EXIT ;  /* 0x000000000000794d */ /* 0x000fea0003800000 */
        .weak           $__internal_0_$__cuda_sm20_sqrt_rn_f32_slowpath
        .type           $__internal_0_$__cuda_sm20_sqrt_rn_f32_slowpath,@function
        .size           $__internal_0_$__cuda_sm20_sqrt_rn_f32_slowpath,(.L_x_6 - $__internal_0_$__cuda_sm20_sqrt_rn_f32_slowpath)
$__internal_0_$__cuda_sm20_sqrt_rn_f32_slowpath:
[----:B------:R-:W-:-:S13]  /*02f0*/  LOP3.LUT P0, RZ, R0, 0x7fffffff, RZ, 0xc0, !PT ;  /* 0x7fffffff00ff7812 */ /* 0x000fda000780c0ff */
[----:B------:R-:W-:Y:S01]  /*0300*/  @!P0 MOV R6, R0 ;  /* 0x0000000000068202 */ /* 0x000fe20000000f00 */
[----:B------:R-:W-:Y:S06]  /*0310*/  @!P0 BRA `(.L_x_4) ;  /* 0x0000000000408947 */ /* 0x000fec0003800000 */
[----:B------:R-:W-:-:S13]  /*0320*/  FSETP.GEU.FTZ.AND P0, PT, R0, RZ, PT ;  /* 0x000000ff0000720b */ /* 0x000fda0003f1e000 */
[----:B------:R-:W-:Y:S01]  /*0330*/  @!P0 MOV R6, 0x7fffffff ;  /* 0x7fffffff00068802 */ /* 0x000fe20000000f00 */
[----:B------:R-:W-:Y:S06]  /*0340*/  @!P0 BRA `(.L_x_4) ;  /* 0x0000000000348947 */ /* 0x000fec0003800000 */
[----:B------:R-:W-:-:S13]  /*0350*/  FSETP.GTU.FTZ.AND P0, PT, |R0|, +INF , PT ;  /* 0x7f8000000000780b */ /* 0x000fda0003f1c200 */
[----:B------:R-:W-:Y:S01]  /*0360*/  @P0 FADD.FTZ R6, R0, 1 ;  /* 0x3f80000000060421 */ /* 0x000fe20000010000 */
[----:B------:R-:W-:Y:S06]  /*0370*/  @P0 BRA `(.L_x_4) ;  /* 0x0000000000280947 */ /* 0x000fec0003800000 */
[----:B------:R-:W-:-:S13]  /*0380*/  FSETP.NEU.FTZ.AND P0, PT, |R0|, +INF , PT ;  /* 0x7f8000000000780b */ /* 0x000fda0003f1d200 */
[----:B------:R-:W-:-:S04]  /*0390*/  @P0 FFMA R7, R0, 1.84467440737095516160e+19, RZ ;  /* 0x5f80000000070823 */ /* 0x000fc800000000ff */
[----:B------:R-:W0:Y:S02]  /*03a0*/  @P0 MUFU.RSQ R6, R7 ;  /* 0x0000000700060308 */ /* 0x000e240000001400 */
[----:B0-----:R-:W-:Y:S01]  /*03b0*/  @P0 FMUL.FTZ R8, R7, R6 ;  /* 0x0000000607080220 */ /* 0x001fe20000410000 */
[----:B------:R-:W-:Y:S01]  /*03c0*/  @P0 FMUL.FTZ R10, R6, 0.5 ;  /* 0x3f000000060a0820 */ /* 0x000fe20000410000 */
[----:B------:R-:W-:Y:S02]  /*03d0*/  @!P0 MOV R6, R0 ;  /* 0x0000000000068202 */ /* 0x000fe40000000f00 */
[----:B------:R-:W-:-:S04]  /*03e0*/  @P0 FADD.FTZ R9, -R8, -RZ ;  /* 0x800000ff08090221 */ /* 0x000fc80000010100 */
[----:B------:R-:W-:-:S04]  /*03f0*/  @P0 FFMA R9, R8, R9, R7 ;  /* 0x0000000908090223 */ /* 0x000fc80000000007 */
[----:B------:R-:W-:-:S04]  /*0400*/  @P0 FFMA R9, R9, R10, R8 ;  /* 0x0000000a09090223 */ /* 0x000fc80000000008 */
[----:B------:R-:W-:-:S07]  /*0410*/  @P0 FMUL.FTZ R6, R9, 2.3283064365386962891e-10 ;  /* 0x2f80000009060820 */ /* 0x000fce0000410000 */
.L_x_4:
[----:B------:R-:W-:Y:S01]  /*0420*/  HFMA2 R7, -RZ, RZ, 0, 0 ;  /* 0x00000000ff077431 */ /* 0x000fe200000001ff */
[----:B------:R-:W-:Y:S02]  /*0430*/  MOV R0, R6 ;  /* 0x0000000600007202 */ /* 0x000fe40000000f00 */
[----:B------:R-:W-:-:S04]  /*0440*/  MOV R6, R11 ;  /* 0x0000000b00067202 */ /* 0x000fc80000000f00 */
[----:B------:R-:W-:Y:S05]  /*0450*/  RET.REL.NODEC R6 `(_Z14monte_carlo_piPfS_S_) ;  /* 0xfffffff806e87950 */ /* 0x000fea0003c3ffff */
.L_x_5:
        /* <DEDUP_REMOVED lines=10> */
.L_x_6:


//--------------------- .nv.shared.reserved.0     --------------------------
	.section	.nv.shared.reserved.0,"aw",@nobits
	.weak		__nv_reservedSMEM_offset_0_alias
	.size		__nv_reservedSMEM_offset_0_alias, 0, 64
	.other		__nv_reservedSMEM_offset_0_alias,@"STO_CUDA_RESERVED_SHARED STV_DEFAULT"
__nv_reservedSMEM_offset_0_alias:
	.zero		0
	.zero		64


//--------------------- .nv.constant0._Z8comparesPfPi --------------------------
	.section	.nv.constant0._Z8comparesPfPi,"a",@progbits
	.sectionflags	@""
	.align	4
.nv.constant0._Z8comparesPfPi:
	.zero		912


//--------------------- .nv.constant0._Z14monte_carlo_piPfS_S_ --------------------------
	.section	.nv.constant0._Z14monte_carlo_piPfS_S_,"a",@progbits
	.sectionflags	@""
	.align	4
.nv.constant0._Z14monte_carlo_piPfS_S_:
	.zero		920


//--------------------- SYMBOLS --------------------------

	.type		.nv.reservedSmem.offset0,@object
	.size		.nv.reservedSmem.offset0,0x4
